//
// Generated by NVIDIA NVVM Compiler
//
// Compiler Build ID: CL-36424714
// Cuda compilation tools, release 13.0, V13.0.88
// Based on NVVM 20.0.0
//

.version 9.0
.target sm_100
.address_size 64

	// .globl	_Z9addMatrixPiS_S_

.visible .entry _Z9addMatrixPiS_S_(
	.param .u64 .ptr .align 1 _Z9addMatrixPiS_S__param_0,
	.param .u64 .ptr .align 1 _Z9addMatrixPiS_S__param_1,
	.param .u64 .ptr .align 1 _Z9addMatrixPiS_S__param_2
)
{
	.reg .pred 	%p<4>;
	.reg .b32 	%r<13>;
	.reg .b64 	%rd<11>;

	ld.param.u64 	%rd1, [_Z9addMatrixPiS_S__param_0];
	ld.param.u64 	%rd2, [_Z9addMatrixPiS_S__param_1];
	ld.param.u64 	%rd3, [_Z9addMatrixPiS_S__param_2];
	mov.u32 	%r3, %ntid.y;
	mov.u32 	%r4, %ctaid.y;
	mov.u32 	%r5, %tid.y;
	mad.lo.s32 	%r1, %r3, %r4, %r5;
	mov.u32 	%r6, %ntid.x;
	mov.u32 	%r7, %ctaid.x;
	mov.u32 	%r8, %tid.x;
	mad.lo.s32 	%r2, %r6, %r7, %r8;
	setp.gt.u32 	%p1, %r1, 4;
	setp.gt.s32 	%p2, %r2, 9;
	or.pred  	%p3, %p1, %p2;
	@%p3 bra 	$L__BB0_2;
	cvta.to.global.u64 	%rd4, %rd2;
	cvta.to.global.u64 	%rd5, %rd3;
	cvta.to.global.u64 	%rd6, %rd1;
	mad.lo.s32 	%r9, %r1, 10, %r2;
	mul.wide.s32 	%rd7, %r9, 4;
	add.s64 	%rd8, %rd4, %rd7;
	ld.global.u32 	%r10, [%rd8];
	add.s64 	%rd9, %rd5, %rd7;
	ld.global.u32 	%r11, [%rd9];
	add.s32 	%r12, %r11, %r10;
	add.s64 	%rd10, %rd6, %rd7;
	st.global.u32 	[%rd10], %r12;
$L__BB0_2:
	ret;

}


// ===== COMPILED SASS (sm_100) =====

	.target	sm_100

	.elftype	@"ET_EXEC"


//--------------------- .note.nv.tkinfo           --------------------------
	.section	.note.nv.tkinfo,"",@"SHT_NOTE"
	.sectionflags	@"SHF_NOTE_NV_TKINFO"
	.tkinfo
        /*0018*/ 	.word	0x00000002
        /*0030*/ 	.string	""
        /*0030*/ 	.string	"ptxas"
        /*0030*/ 	.string	"Cuda compilation tools, release 13.0, V13.0.88"
        /*0030*/ 	.string	"Build cuda_13.0.r13.0/compiler.36424714_0"
        /*0030*/ 	.string	"-arch sm_100 -m 64 "



//--------------------- .note.nv.cuinfo           --------------------------
	.section	.note.nv.cuinfo,"",@"SHT_NOTE"
	.sectionflags	@"SHF_NOTE_NV_CUINFO"
        /*0018*/ 	.short	0x0002
        /*001a*/ 	.short	0x0064
        /*001c*/ 	.short	0x0082
	.zero		2


//--------------------- .nv.info                  --------------------------
	.section	.nv.info,"",@"SHT_CUDA_INFO"
	.align	4


	//----- nvinfo : EIATTR_REGCOUNT
	.align		4
        /*0000*/ 	.byte	0x04, 0x2f
        /*0002*/ 	.short	(.L_1 - .L_0)
	.align		4
.L_0:
        /*0004*/ 	.word	index@(_Z9addMatrixPiS_S_)
        /*0008*/ 	.word	0x0000000c


	//----- nvinfo : EIATTR_FRAME_SIZE
	.align		4
.L_1:
        /*000c*/ 	.byte	0x04, 0x11
        /*000e*/ 	.short	(.L_3 - .L_2)
	.align		4
.L_2:
        /*0010*/ 	.word	index@(_Z9addMatrixPiS_S_)
        /*0014*/ 	.word	0x00000000


	//----- nvinfo : EIATTR_MIN_STACK_SIZE
	.align		4
.L_3:
        /*0018*/ 	.byte	0x04, 0x12
        /*001a*/ 	.short	(.L_5 - .L_4)
	.align		4
.L_4:
        /*001c*/ 	.word	index@(_Z9addMatrixPiS_S_)
        /*0020*/ 	.word	0x00000000
.L_5:


//--------------------- .nv.compat                --------------------------
	.section	.nv.compat,"",@"SHT_CUDA_COMPAT_INFO"
	.align	4
        /*0000*/ 	.byte	0x02, 0x09, 0x00, 0x00, 0x02, 0x02, 0x01, 0x00, 0x02, 0x05, 0x05, 0x00, 0x03, 0x07, 0x01, 0x01
        /*0010*/ 	.byte	0x02, 0x03, 0x00, 0x00, 0x02, 0x06, 0x01, 0x00, 0x04, 0x0b, 0x08, 0x00, 0x09, 0x00, 0x00, 0x00
        /*0020*/ 	.byte	0x00, 0x00, 0x00, 0x00


//--------------------- .nv.info._Z9addMatrixPiS_S_ --------------------------
	.section	.nv.info._Z9addMatrixPiS_S_,"",@"SHT_CUDA_INFO"
	.sectionflags	@""
	.align	4


	//----- nvinfo : EIATTR_CUDA_API_VERSION
	.align		4
        /*0000*/ 	.byte	0x04, 0x37
        /*0002*/ 	.short	(.L_7 - .L_6)
.L_6:
        /*0004*/ 	.word	0x00000082


	//----- nvinfo : EIATTR_KPARAM_INFO
	.align		4
.L_7:
        /*0008*/ 	.byte	0x04, 0x17
        /*000a*/ 	.short	(.L_9 - .L_8)
.L_8:
        /*000c*/ 	.word	0x00000000
        /*0010*/ 	.short	0x0002
        /*0012*/ 	.short	0x0010
        /*0014*/ 	.byte	0x00, 0xf5, 0x21, 0x00


	//----- nvinfo : EIATTR_KPARAM_INFO
	.align		4
.L_9:
        /*0018*/ 	.byte	0x04, 0x17
        /*001a*/ 	.short	(.L_11 - .L_10)
.L_10:
        /*001c*/ 	.word	0x00000000
        /*0020*/ 	.short	0x0001
        /*0022*/ 	.short	0x0008
        /*0024*/ 	.byte	0x00, 0xf5, 0x21, 0x00


	//----- nvinfo : EIATTR_KPARAM_INFO
	.align		4
.L_11:
        /*0028*/ 	.byte	0x04, 0x17
        /*002a*/ 	.short	(.L_13 - .L_12)
.L_12:
        /*002c*/ 	.word	0x00000000
        /*0030*/ 	.short	0x0000
        /*0032*/ 	.short	0x0000
        /*0034*/ 	.byte	0x00, 0xf5, 0x21, 0x00


	//----- nvinfo : EIATTR_SPARSE_MMA_MASK
	.align		4
.L_13:
        /*0038*/ 	.byte	0x03, 0x50
        /*003a*/ 	.short	0x0000


	//----- nvinfo : EIATTR_MAXREG_COUNT
	.align		4
        /*003c*/ 	.byte	0x03, 0x1b
        /*003e*/ 	.short	0x00ff


	//----- nvinfo : EIATTR_MERCURY_ISA_VERSION
	.align		4
        /*0040*/ 	.byte	0x03, 0x5f
        /*0042*/ 	.short	0x0101


	//----- nvinfo : EIATTR_VRC_CTA_INIT_COUNT
	.align		4
        /*0044*/ 	.byte	0x02, 0x4a
	.zero		1
	.zero		1


	//----- nvinfo : EIATTR_EXIT_INSTR_OFFSETS
	.align		4
        /*0048*/ 	.byte	0x04, 0x1c
        /*004a*/ 	.short	(.L_15 - .L_14)


	//   ....[0]....
.L_14:
        /*004c*/ 	.word	0x000000b0


	//   ....[1]....
        /*0050*/ 	.word	0x00000180


	//----- nvinfo : EIATTR_CBANK_PARAM_SIZE
	.align		4
.L_15:
        /*0054*/ 	.byte	0x03, 0x19
        /*0056*/ 	.short	0x0018


	//----- nvinfo : EIATTR_PARAM_CBANK
	.align		4
        /*0058*/ 	.byte	0x04, 0x0a
        /*005a*/ 	.short	(.L_17 - .L_16)
	.align		4
.L_16:
        /*005c*/ 	.word	index@(.nv.constant0._Z9addMatrixPiS_S_)
        /*0060*/ 	.short	0x0380
        /*0062*/ 	.short	0x0018


	//----- nvinfo : EIATTR_SW_WAR
	.align		4
.L_17:
        /*0064*/ 	.byte	0x04, 0x36
        /*0066*/ 	.short	(.L_19 - .L_18)
.L_18:
        /*0068*/ 	.word	0x00000008
.L_19:


//--------------------- .nv.callgraph             --------------------------
	.section	.nv.callgraph,"",@"SHT_CUDA_CALLGRAPH"
	.align	4
	.sectionentsize	8
	.align		4
        /*0000*/ 	.word	0x00000000
	.align		4
        /*0004*/ 	.word	0xffffffff
	.align		4
        /*0008*/ 	.word	0x00000000
	.align		4
        /*000c*/ 	.word	0xfffffffe
	.align		4
        /*0010*/ 	.word	0x00000000
	.align		4
        /*0014*/ 	.word	0xfffffffd
	.align		4
        /*0018*/ 	.word	0x00000000
	.align		4
        /*001c*/ 	.word	0xfffffffc


//--------------------- .text._Z9addMatrixPiS_S_  --------------------------
	.section	.text._Z9addMatrixPiS_S_,"ax",@progbits
	.align	128
        .global         _Z9addMatrixPiS_S_
        .type           _Z9addMatrixPiS_S_,@function
        .size           _Z9addMatrixPiS_S_,(.L_x_1 - _Z9addMatrixPiS_S_)
        .other          _Z9addMatrixPiS_S_,@"STO_CUDA_ENTRY STV_DEFAULT"
_Z9addMatrixPiS_S_:
.text._Z9addMatrixPiS_S_:
[----:B------:R-:W-:Y:S01]  /*0000*/  LDC R1, c[0x0][0x37c] ;  /* 0x0000df00ff017b82 */ /* 0x000fe20000000800 */
[----:B------:R-:W0:Y:S01]  /*0010*/  S2R R7, SR_CTAID.X ;  /* 0x0000000000077919 */ /* 0x000e220000002500 */
[----:B------:R-:W1:Y:S01]  /*0020*/  LDCU UR4, c[0x0][0x364] ;  /* 0x00006c80ff0477ac */ /* 0x000e620008000800 */
[----:B------:R-:W0:Y:S01]  /*0030*/  S2R R2, SR_TID.X ;  /* 0x0000000000027919 */ /* 0x000e220000002100 */
[----:B------:R-:W0:Y:S01]  /*0040*/  LDCU UR5, c[0x0][0x360] ;  /* 0x00006c00ff0577ac */ /* 0x000e220008000800 */
[----:B------:R-:W1:Y:S01]  /*0050*/  S2R R0, SR_CTAID.Y ;  /* 0x0000000000007919 */ /* 0x000e620000002600 */
[----:B------:R-:W1:Y:S01]  /*0060*/  S2R R3, SR_TID.Y ;  /* 0x0000000000037919 */ /* 0x000e620000002200 */
[----:B0-----:R-:W-:-:S05]  /*0070*/  IMAD R7, R7, UR5, R2 ;  /* 0x0000000507077c24 */ /* 0x001fca000f8e0202 */
[----:B------:R-:W-:Y:S01]  /*0080*/  ISETP.GT.AND P0, PT, R7, 0x9, PT ;  /* 0x000000090700780c */ /* 0x000fe20003f04270 */
[----:B-1----:R-:W-:-:S05]  /*0090*/  IMAD R0, R0, UR4, R3 ;  /* 0x0000000400007c24 */ /* 0x002fca000f8e0203 */
[----:B------:R-:W-:-:S13]  /*00a0*/  ISETP.GT.U32.OR P0, PT, R0, 0x4, P0 ;  /* 0x000000040000780c */ /* 0x000fda0000704470 */
[----:B------:R-:W-:Y:S05]  /*00b0*/  @P0 EXIT ;  /* 0x000000000000094d */ /* 0x000fea0003800000 */
[----:B------:R-:W0:Y:S01]  /*00c0*/  LDC.64 R2, c[0x0][0x388] ;  /* 0x0000e200ff027b82 */ /* 0x000e220000000a00 */
[----:B------:R-:W1:Y:S01]  /*00d0*/  LDCU.64 UR4, c[0x0][0x358] ;  /* 0x00006b00ff0477ac */ /* 0x000e620008000a00 */
[----:B------:R-:W-:-:S06]  /*00e0*/  IMAD R9, R0, 0xa, R7 ;  /* 0x0000000a00097824 */ /* 0x000fcc00078e0207 */
[----:B------:R-:W2:Y:S08]  /*00f0*/  LDC.64 R4, c[0x0][0x390] ;  /* 0x0000e400ff047b82 */ /* 0x000eb00000000a00 */
[----:B------:R-:W3:Y:S01]  /*0100*/  LDC.64 R6, c[0x0][0x380] ;  /* 0x0000e000ff067b82 */ /* 0x000ee20000000a00 */
[----:B0-----:R-:W-:-:S06]  /*0110*/  IMAD.WIDE R2, R9, 0x4, R2 ;  /* 0x0000000409027825 */ /* 0x001fcc00078e0202 */
[----:B-1----:R-:W4:Y:S01]  /*0120*/  LDG.E R2, desc[UR4][R2.64] ;  /* 0x0000000402027981 */ /* 0x002f22000c1e1900 */
[----:B--2---:R-:W-:-:S06]  /*0130*/  IMAD.WIDE R4, R9, 0x4, R4 ;  /* 0x0000000409047825 */ /* 0x004fcc00078e0204 */
[----:B------:R-:W4:Y:S01]  /*0140*/  LDG.E R5, desc[UR4][R4.64] ;  /* 0x0000000404057981 */ /* 0x000f22000c1e1900 */
[----:B---3--:R-:W-:Y:S01]  /*0150*/  IMAD.WIDE R6, R9, 0x4, R6 ;  /* 0x0000000409067825 */ /* 0x008fe200078e0206 */
[----:B----4-:R-:W-:-:S05]  /*0160*/  IADD3 R9, PT, PT, R2, R5, RZ ;  /* 0x0000000502097210 */ /* 0x010fca0007ffe0ff */
[----:B------:R-:W-:Y:S01]  /*0170*/  STG.E desc[UR4][R6.64], R9 ;  /* 0x0000000906007986 */ /* 0x000fe2000c101904 */
[----:B------:R-:W-:Y:S05]  /*0180*/  EXIT ;  /* 0x000000000000794d */ /* 0x000fea0003800000 */
.L_x_0:
[----:B------:R-:W-:-:S00]  /*0190*/  BRA `(.L_x_0) ;  /* 0xfffffffc00fc7947 */ /* 0x000fc0000383ffff */
[----:B------:R-:W-:-:S00]  /*01a0*/  NOP ;  /* 0x0000000000007918 */ /* 0x000fc00000000000 */
        /* <DEDUP_REMOVED lines=13> */
.L_x_1:


//--------------------- .nv.shared.reserved.0     --------------------------
	.section	.nv.shared.reserved.0,"aw",@nobits
	.weak		__nv_reservedSMEM_offset_0_alias
	.size		__nv_reservedSMEM_offset_0_alias, 0, 64
	.other		__nv_reservedSMEM_offset_0_alias,@"STO_CUDA_RESERVED_SHARED STV_DEFAULT"
__nv_reservedSMEM_offset_0_alias:
	.zero		0
	.zero		64


//--------------------- .nv.constant0._Z9addMatrixPiS_S_ --------------------------
	.section	.nv.constant0._Z9addMatrixPiS_S_,"a",@progbits
	.sectionflags	@""
	.align	4
.nv.constant0._Z9addMatrixPiS_S_:
	.zero		920


//--------------------- SYMBOLS --------------------------

	.type		.nv.reservedSmem.offset0,@object
	.size		.nv.reservedSmem.offset0,0x4
